//
// Generated by NVIDIA NVVM Compiler
//
// Compiler Build ID: CL-36424714
// Cuda compilation tools, release 13.0, V13.0.88
// Based on NVVM 20.0.0
//

.version 9.0
.target sm_100
.address_size 64

	// .globl	_Z3KMPPcS_PiS0_iii
// _ZZ3KMPPcS_PiS0_iiiE13pattern_cache has been demoted
// _ZZ3KMPPcS_PiS0_iiiE13failure_cache has been demoted

.visible .entry _Z3KMPPcS_PiS0_iii(
	.param .u64 .ptr .align 1 _Z3KMPPcS_PiS0_iii_param_0,
	.param .u64 .ptr .align 1 _Z3KMPPcS_PiS0_iii_param_1,
	.param .u64 .ptr .align 1 _Z3KMPPcS_PiS0_iii_param_2,
	.param .u64 .ptr .align 1 _Z3KMPPcS_PiS0_iii_param_3,
	.param .u32 _Z3KMPPcS_PiS0_iii_param_4,
	.param .u32 _Z3KMPPcS_PiS0_iii_param_5,
	.param .u32 _Z3KMPPcS_PiS0_iii_param_6
)
{
	.reg .pred 	%p<20>;
	.reg .b16 	%rs<32>;
	.reg .b32 	%r<119>;
	.reg .b64 	%rd<41>;
	// demoted variable
	.shared .align 1 .b8 _ZZ3KMPPcS_PiS0_iiiE13pattern_cache[32];
	// demoted variable
	.shared .align 1 .b8 _ZZ3KMPPcS_PiS0_iiiE13failure_cache[32];
	ld.param.u64 	%rd20, [_Z3KMPPcS_PiS0_iii_param_0];
	ld.param.u64 	%rd18, [_Z3KMPPcS_PiS0_iii_param_1];
	ld.param.u64 	%rd21, [_Z3KMPPcS_PiS0_iii_param_2];
	ld.param.u64 	%rd19, [_Z3KMPPcS_PiS0_iii_param_3];
	ld.param.u32 	%r43, [_Z3KMPPcS_PiS0_iii_param_4];
	ld.param.u32 	%r44, [_Z3KMPPcS_PiS0_iii_param_5];
	ld.param.u32 	%r45, [_Z3KMPPcS_PiS0_iii_param_6];
	cvta.to.global.u64 	%rd1, %rd21;
	cvta.to.global.u64 	%rd2, %rd20;
	mov.u32 	%r46, %ctaid.x;
	mov.u32 	%r47, %ntid.x;
	mov.u32 	%r1, %tid.x;
	mad.lo.s32 	%r2, %r46, %r47, %r1;
	setp.eq.s32 	%p1, %r45, 1;
	@%p1 bra 	$L__BB0_3;
	setp.ne.s32 	%p2, %r45, 0;
	@%p2 bra 	$L__BB0_27;
	shl.b32 	%r117, %r2, 4;
	add.s32 	%r51, %r117, 16;
	min.s32 	%r105, %r51, %r44;
	bra.uni 	$L__BB0_4;
$L__BB0_3:
	shl.b32 	%r48, %r2, 4;
	sub.s32 	%r49, %r48, %r43;
	add.s32 	%r117, %r49, 17;
	add.s32 	%r50, %r48, %r43;
	add.s32 	%r105, %r50, 16;
$L__BB0_4:
	setp.ge.s32 	%p3, %r117, %r44;
	@%p3 bra 	$L__BB0_27;
	setp.ne.s32 	%p4, %r1, 0;
	setp.lt.s32 	%p5, %r43, 1;
	or.pred  	%p6, %p4, %p5;
	@%p6 bra 	$L__BB0_18;
	and.b32  	%r9, %r43, 15;
	setp.lt.u32 	%p7, %r43, 16;
	mov.b32 	%r110, 0;
	@%p7 bra 	$L__BB0_9;
	and.b32  	%r110, %r43, 2147483632;
	neg.s32 	%r108, %r110;
	add.s64 	%rd38, %rd2, 7;
	mov.u32 	%r55, _ZZ3KMPPcS_PiS0_iiiE13pattern_cache;
	add.s32 	%r107, %r55, 7;
	mov.u32 	%r56, _ZZ3KMPPcS_PiS0_iiiE13failure_cache;
	add.s32 	%r106, %r56, 7;
	add.s64 	%rd37, %rd1, 32;
$L__BB0_8:
	.pragma "nounroll";
	ld.global.u8 	%rs1, [%rd38+-7];
	st.shared.u8 	[%r107+-7], %rs1;
	ld.global.u32 	%r57, [%rd37+-32];
	st.shared.u8 	[%r106+-7], %r57;
	ld.global.u8 	%rs2, [%rd38+-6];
	st.shared.u8 	[%r107+-6], %rs2;
	ld.global.u32 	%r58, [%rd37+-28];
	st.shared.u8 	[%r106+-6], %r58;
	ld.global.u8 	%rs3, [%rd38+-5];
	st.shared.u8 	[%r107+-5], %rs3;
	ld.global.u32 	%r59, [%rd37+-24];
	st.shared.u8 	[%r106+-5], %r59;
	ld.global.u8 	%rs4, [%rd38+-4];
	st.shared.u8 	[%r107+-4], %rs4;
	ld.global.u32 	%r60, [%rd37+-20];
	st.shared.u8 	[%r106+-4], %r60;
	ld.global.u8 	%rs5, [%rd38+-3];
	st.shared.u8 	[%r107+-3], %rs5;
	ld.global.u32 	%r61, [%rd37+-16];
	st.shared.u8 	[%r106+-3], %r61;
	ld.global.u8 	%rs6, [%rd38+-2];
	st.shared.u8 	[%r107+-2], %rs6;
	ld.global.u32 	%r62, [%rd37+-12];
	st.shared.u8 	[%r106+-2], %r62;
	ld.global.u8 	%rs7, [%rd38+-1];
	st.shared.u8 	[%r107+-1], %rs7;
	ld.global.u32 	%r63, [%rd37+-8];
	st.shared.u8 	[%r106+-1], %r63;
	ld.global.u8 	%rs8, [%rd38];
	st.shared.u8 	[%r107], %rs8;
	ld.global.u32 	%r64, [%rd37+-4];
	st.shared.u8 	[%r106], %r64;
	ld.global.u8 	%rs9, [%rd38+1];
	st.shared.u8 	[%r107+1], %rs9;
	ld.global.u32 	%r65, [%rd37];
	st.shared.u8 	[%r106+1], %r65;
	ld.global.u8 	%rs10, [%rd38+2];
	st.shared.u8 	[%r107+2], %rs10;
	ld.global.u32 	%r66, [%rd37+4];
	st.shared.u8 	[%r106+2], %r66;
	ld.global.u8 	%rs11, [%rd38+3];
	st.shared.u8 	[%r107+3], %rs11;
	ld.global.u32 	%r67, [%rd37+8];
	st.shared.u8 	[%r106+3], %r67;
	ld.global.u8 	%rs12, [%rd38+4];
	st.shared.u8 	[%r107+4], %rs12;
	ld.global.u32 	%r68, [%rd37+12];
	st.shared.u8 	[%r106+4], %r68;
	ld.global.u8 	%rs13, [%rd38+5];
	st.shared.u8 	[%r107+5], %rs13;
	ld.global.u32 	%r69, [%rd37+16];
	st.shared.u8 	[%r106+5], %r69;
	ld.global.u8 	%rs14, [%rd38+6];
	st.shared.u8 	[%r107+6], %rs14;
	ld.global.u32 	%r70, [%rd37+20];
	st.shared.u8 	[%r106+6], %r70;
	ld.global.u8 	%rs15, [%rd38+7];
	st.shared.u8 	[%r107+7], %rs15;
	ld.global.u32 	%r71, [%rd37+24];
	st.shared.u8 	[%r106+7], %r71;
	ld.global.u8 	%rs16, [%rd38+8];
	st.shared.u8 	[%r107+8], %rs16;
	ld.global.u32 	%r72, [%rd37+28];
	st.shared.u8 	[%r106+8], %r72;
	add.s32 	%r108, %r108, 16;
	add.s64 	%rd38, %rd38, 16;
	add.s64 	%rd37, %rd37, 64;
	add.s32 	%r107, %r107, 16;
	add.s32 	%r106, %r106, 16;
	setp.ne.s32 	%p8, %r108, 0;
	@%p8 bra 	$L__BB0_8;
$L__BB0_9:
	setp.eq.s32 	%p9, %r9, 0;
	@%p9 bra 	$L__BB0_18;
	and.b32  	%r19, %r43, 7;
	setp.lt.u32 	%p10, %r9, 8;
	@%p10 bra 	$L__BB0_12;
	cvt.u64.u32 	%rd22, %r110;
	add.s64 	%rd23, %rd2, %rd22;
	ld.global.u8 	%rs17, [%rd23];
	mov.u32 	%r73, _ZZ3KMPPcS_PiS0_iiiE13pattern_cache;
	add.s32 	%r74, %r73, %r110;
	st.shared.u8 	[%r74], %rs17;
	mul.wide.u32 	%rd24, %r110, 4;
	add.s64 	%rd25, %rd1, %rd24;
	ld.global.u32 	%r75, [%rd25];
	mov.u32 	%r76, _ZZ3KMPPcS_PiS0_iiiE13failure_cache;
	add.s32 	%r77, %r76, %r110;
	st.shared.u8 	[%r77], %r75;
	ld.global.u8 	%rs18, [%rd23+1];
	st.shared.u8 	[%r74+1], %rs18;
	ld.global.u32 	%r78, [%rd25+4];
	st.shared.u8 	[%r77+1], %r78;
	ld.global.u8 	%rs19, [%rd23+2];
	st.shared.u8 	[%r74+2], %rs19;
	ld.global.u32 	%r79, [%rd25+8];
	st.shared.u8 	[%r77+2], %r79;
	ld.global.u8 	%rs20, [%rd23+3];
	st.shared.u8 	[%r74+3], %rs20;
	ld.global.u32 	%r80, [%rd25+12];
	st.shared.u8 	[%r77+3], %r80;
	ld.global.u8 	%rs21, [%rd23+4];
	st.shared.u8 	[%r74+4], %rs21;
	ld.global.u32 	%r81, [%rd25+16];
	st.shared.u8 	[%r77+4], %r81;
	ld.global.u8 	%rs22, [%rd23+5];
	st.shared.u8 	[%r74+5], %rs22;
	ld.global.u32 	%r82, [%rd25+20];
	st.shared.u8 	[%r77+5], %r82;
	ld.global.u8 	%rs23, [%rd23+6];
	st.shared.u8 	[%r74+6], %rs23;
	ld.global.u32 	%r83, [%rd25+24];
	st.shared.u8 	[%r77+6], %r83;
	ld.global.u8 	%rs24, [%rd23+7];
	st.shared.u8 	[%r74+7], %rs24;
	ld.global.u32 	%r84, [%rd25+28];
	st.shared.u8 	[%r77+7], %r84;
	add.s32 	%r110, %r110, 8;
$L__BB0_12:
	setp.eq.s32 	%p11, %r19, 0;
	@%p11 bra 	$L__BB0_18;
	and.b32  	%r22, %r43, 3;
	setp.lt.u32 	%p12, %r19, 4;
	@%p12 bra 	$L__BB0_15;
	cvt.u64.u32 	%rd26, %r110;
	add.s64 	%rd27, %rd2, %rd26;
	ld.global.u8 	%rs25, [%rd27];
	mov.u32 	%r85, _ZZ3KMPPcS_PiS0_iiiE13pattern_cache;
	add.s32 	%r86, %r85, %r110;
	st.shared.u8 	[%r86], %rs25;
	mul.wide.u32 	%rd28, %r110, 4;
	add.s64 	%rd29, %rd1, %rd28;
	ld.global.u32 	%r87, [%rd29];
	mov.u32 	%r88, _ZZ3KMPPcS_PiS0_iiiE13failure_cache;
	add.s32 	%r89, %r88, %r110;
	st.shared.u8 	[%r89], %r87;
	ld.global.u8 	%rs26, [%rd27+1];
	st.shared.u8 	[%r86+1], %rs26;
	ld.global.u32 	%r90, [%rd29+4];
	st.shared.u8 	[%r89+1], %r90;
	ld.global.u8 	%rs27, [%rd27+2];
	st.shared.u8 	[%r86+2], %rs27;
	ld.global.u32 	%r91, [%rd29+8];
	st.shared.u8 	[%r89+2], %r91;
	ld.global.u8 	%rs28, [%rd27+3];
	st.shared.u8 	[%r86+3], %rs28;
	ld.global.u32 	%r92, [%rd29+12];
	st.shared.u8 	[%r89+3], %r92;
	add.s32 	%r110, %r110, 4;
$L__BB0_15:
	setp.eq.s32 	%p13, %r22, 0;
	@%p13 bra 	$L__BB0_18;
	mov.u32 	%r93, _ZZ3KMPPcS_PiS0_iiiE13failure_cache;
	add.s32 	%r114, %r93, %r110;
	mov.u32 	%r94, _ZZ3KMPPcS_PiS0_iiiE13pattern_cache;
	add.s32 	%r113, %r94, %r110;
	cvt.u64.u32 	%rd30, %r110;
	mul.wide.u32 	%rd31, %r110, 4;
	add.s64 	%rd40, %rd1, %rd31;
	add.s64 	%rd39, %rd2, %rd30;
	neg.s32 	%r112, %r22;
$L__BB0_17:
	.pragma "nounroll";
	ld.global.u8 	%rs29, [%rd39];
	st.shared.u8 	[%r113], %rs29;
	ld.global.u32 	%r95, [%rd40];
	st.shared.u8 	[%r114], %r95;
	add.s32 	%r114, %r114, 1;
	add.s32 	%r113, %r113, 1;
	add.s64 	%rd40, %rd40, 4;
	add.s64 	%rd39, %rd39, 1;
	add.s32 	%r112, %r112, 1;
	setp.ne.s32 	%p14, %r112, 0;
	@%p14 bra 	$L__BB0_17;
$L__BB0_18:
	setp.ge.s32 	%p15, %r117, %r105;
	@%p15 bra 	$L__BB0_27;
	cvta.to.global.u64 	%rd15, %rd18;
	cvta.to.global.u64 	%rd16, %rd19;
	mov.b32 	%r118, 0;
	cvt.s64.s32 	%rd33, %r43;
$L__BB0_20:
	mov.u32 	%r34, %r118;
	setp.ne.s32 	%p16, %r34, -1;
	@%p16 bra 	$L__BB0_22;
	add.s32 	%r117, %r117, 1;
	mov.b32 	%r118, 0;
	bra.uni 	$L__BB0_26;
$L__BB0_22:
	cvt.s64.s32 	%rd17, %r117;
	add.s64 	%rd32, %rd15, %rd17;
	ld.global.u8 	%rs30, [%rd32];
	mov.u32 	%r97, _ZZ3KMPPcS_PiS0_iiiE13pattern_cache;
	add.s32 	%r98, %r97, %r34;
	ld.shared.u8 	%rs31, [%r98];
	setp.ne.s16 	%p17, %rs30, %rs31;
	@%p17 bra 	$L__BB0_25;
	add.s32 	%r117, %r117, 1;
	add.s32 	%r118, %r34, 1;
	setp.ne.s32 	%p18, %r118, %r43;
	@%p18 bra 	$L__BB0_26;
	sub.s32 	%r101, %r117, %r43;
	sub.s64 	%rd34, %rd17, %rd33;
	shl.b64 	%rd35, %rd34, 2;
	add.s64 	%rd36, %rd16, %rd35;
	mov.b32 	%r102, 1;
	st.global.u32 	[%rd36+4], %r102;
	add.s32 	%r117, %r101, 1;
	mov.u32 	%r118, %r34;
	bra.uni 	$L__BB0_26;
$L__BB0_25:
	mov.u32 	%r99, _ZZ3KMPPcS_PiS0_iiiE13failure_cache;
	add.s32 	%r100, %r99, %r34;
	ld.shared.s8 	%r118, [%r100];
$L__BB0_26:
	setp.lt.s32 	%p19, %r117, %r105;
	@%p19 bra 	$L__BB0_20;
$L__BB0_27:
	ret;

}


// ===== COMPILED SASS (sm_100) =====

	.target	sm_100

	.elftype	@"ET_EXEC"


//--------------------- .note.nv.tkinfo           --------------------------
	.section	.note.nv.tkinfo,"",@"SHT_NOTE"
	.sectionflags	@"SHF_NOTE_NV_TKINFO"
	.tkinfo
        /*0018*/ 	.word	0x00000002
        /*0030*/ 	.string	""
        /*0030*/ 	.string	"ptxas"
        /*0030*/ 	.string	"Cuda compilation tools, release 13.0, V13.0.88"
        /*0030*/ 	.string	"Build cuda_13.0.r13.0/compiler.36424714_0"
        /*0030*/ 	.string	"-arch sm_100 -m 64 "



//--------------------- .note.nv.cuinfo           --------------------------
	.section	.note.nv.cuinfo,"",@"SHT_NOTE"
	.sectionflags	@"SHF_NOTE_NV_CUINFO"
        /*0018*/ 	.short	0x0002
        /*001a*/ 	.short	0x0064
        /*001c*/ 	.short	0x0082
	.zero		2


//--------------------- .nv.info                  --------------------------
	.section	.nv.info,"",@"SHT_CUDA_INFO"
	.align	4


	//----- nvinfo : EIATTR_REGCOUNT
	.align		4
        /*0000*/ 	.byte	0x04, 0x2f
        /*0002*/ 	.short	(.L_1 - .L_0)
	.align		4
.L_0:
        /*0004*/ 	.word	index@(_Z3KMPPcS_PiS0_iii)
        /*0008*/ 	.word	0x0000001d


	//----- nvinfo : EIATTR_FRAME_SIZE
	.align		4
.L_1:
        /*000c*/ 	.byte	0x04, 0x11
        /*000e*/ 	.short	(.L_3 - .L_2)
	.align		4
.L_2:
        /*0010*/ 	.word	index@(_Z3KMPPcS_PiS0_iii)
        /*0014*/ 	.word	0x00000000


	//----- nvinfo : EIATTR_MIN_STACK_SIZE
	.align		4
.L_3:
        /*0018*/ 	.byte	0x04, 0x12
        /*001a*/ 	.short	(.L_5 - .L_4)
	.align		4
.L_4:
        /*001c*/ 	.word	index@(_Z3KMPPcS_PiS0_iii)
        /*0020*/ 	.word	0x00000000
.L_5:


//--------------------- .nv.compat                --------------------------
	.section	.nv.compat,"",@"SHT_CUDA_COMPAT_INFO"
	.align	4
        /*0000*/ 	.byte	0x02, 0x09, 0x00, 0x00, 0x02, 0x02, 0x01, 0x00, 0x02, 0x05, 0x05, 0x00, 0x03, 0x07, 0x01, 0x01
        /*0010*/ 	.byte	0x02, 0x03, 0x00, 0x00, 0x02, 0x06, 0x01, 0x00, 0x04, 0x0b, 0x08, 0x00, 0x09, 0x00, 0x00, 0x00
        /*0020*/ 	.byte	0x00, 0x00, 0x00, 0x00


//--------------------- .nv.info._Z3KMPPcS_PiS0_iii --------------------------
	.section	.nv.info._Z3KMPPcS_PiS0_iii,"",@"SHT_CUDA_INFO"
	.sectionflags	@""
	.align	4


	//----- nvinfo : EIATTR_CUDA_API_VERSION
	.align		4
        /*0000*/ 	.byte	0x04, 0x37
        /*0002*/ 	.short	(.L_7 - .L_6)
.L_6:
        /*0004*/ 	.word	0x00000082


	//----- nvinfo : EIATTR_KPARAM_INFO
	.align		4
.L_7:
        /*0008*/ 	.byte	0x04, 0x17
        /*000a*/ 	.short	(.L_9 - .L_8)
.L_8:
        /*000c*/ 	.word	0x00000000
        /*0010*/ 	.short	0x0006
        /*0012*/ 	.short	0x0028
        /*0014*/ 	.byte	0x00, 0xf0, 0x11, 0x00


	//----- nvinfo : EIATTR_KPARAM_INFO
	.align		4
.L_9:
        /*0018*/ 	.byte	0x04, 0x17
        /*001a*/ 	.short	(.L_11 - .L_10)
.L_10:
        /*001c*/ 	.word	0x00000000
        /*0020*/ 	.short	0x0005
        /*0022*/ 	.short	0x0024
        /*0024*/ 	.byte	0x00, 0xf0, 0x11, 0x00


	//----- nvinfo : EIATTR_KPARAM_INFO
	.align		4
.L_11:
        /*0028*/ 	.byte	0x04, 0x17
        /*002a*/ 	.short	(.L_13 - .L_12)
.L_12:
        /*002c*/ 	.word	0x00000000
        /*0030*/ 	.short	0x0004
        /*0032*/ 	.short	0x0020
        /*0034*/ 	.byte	0x00, 0xf0, 0x11, 0x00


	//----- nvinfo : EIATTR_KPARAM_INFO
	.align		4
.L_13:
        /*0038*/ 	.byte	0x04, 0x17
        /*003a*/ 	.short	(.L_15 - .L_14)
.L_14:
        /*003c*/ 	.word	0x00000000
        /*0040*/ 	.short	0x0003
        /*0042*/ 	.short	0x0018
        /*0044*/ 	.byte	0x00, 0xf5, 0x21, 0x00


	//----- nvinfo : EIATTR_KPARAM_INFO
	.align		4
.L_15:
        /*0048*/ 	.byte	0x04, 0x17
        /*004a*/ 	.short	(.L_17 - .L_16)
.L_16:
        /*004c*/ 	.word	0x00000000
        /*0050*/ 	.short	0x0002
        /*0052*/ 	.short	0x0010
        /*0054*/ 	.byte	0x00, 0xf5, 0x21, 0x00


	//----- nvinfo : EIATTR_KPARAM_INFO
	.align		4
.L_17:
        /*0058*/ 	.byte	0x04, 0x17
        /*005a*/ 	.short	(.L_19 - .L_18)
.L_18:
        /*005c*/ 	.word	0x00000000
        /*0060*/ 	.short	0x0001
        /*0062*/ 	.short	0x0008
        /*0064*/ 	.byte	0x00, 0xf5, 0x21, 0x00


	//----- nvinfo : EIATTR_KPARAM_INFO
	.align		4
.L_19:
        /*0068*/ 	.byte	0x04, 0x17
        /*006a*/ 	.short	(.L_21 - .L_20)
.L_20:
        /*006c*/ 	.word	0x00000000
        /*0070*/ 	.short	0x0000
        /*0072*/ 	.short	0x0000
        /*0074*/ 	.byte	0x00, 0xf5, 0x21, 0x00


	//----- nvinfo : EIATTR_SPARSE_MMA_MASK
	.align		4
.L_21:
        /*0078*/ 	.byte	0x03, 0x50
        /*007a*/ 	.short	0x0000


	//----- nvinfo : EIATTR_MAXREG_COUNT
	.align		4
        /*007c*/ 	.byte	0x03, 0x1b
        /*007e*/ 	.short	0x00ff


	//----- nvinfo : EIATTR_MERCURY_ISA_VERSION
	.align		4
        /*0080*/ 	.byte	0x03, 0x5f
        /*0082*/ 	.short	0x0101


	//----- nvinfo : EIATTR_VRC_CTA_INIT_COUNT
	.align		4
        /*0084*/ 	.byte	0x02, 0x4a
	.zero		1
	.zero		1


	//----- nvinfo : EIATTR_EXIT_INSTR_OFFSETS
	.align		4
        /*0088*/ 	.byte	0x04, 0x1c
        /*008a*/ 	.short	(.L_23 - .L_22)


	//   ....[0]....
.L_22:
        /*008c*/ 	.word	0x00000090


	//   ....[1]....
        /*0090*/ 	.word	0x00000150


	//   ....[2]....
        /*0094*/ 	.word	0x00000f70


	//   ....[3]....
        /*0098*/ 	.word	0x00001230


	//----- nvinfo : EIATTR_CRS_STACK_SIZE
	.align		4
.L_23:
        /*009c*/ 	.byte	0x04, 0x1e
        /*009e*/ 	.short	(.L_25 - .L_24)
.L_24:
        /*00a0*/ 	.word	0x00000000


	//----- nvinfo : EIATTR_CBANK_PARAM_SIZE
	.align		4
.L_25:
        /*00a4*/ 	.byte	0x03, 0x19
        /*00a6*/ 	.short	0x002c


	//----- nvinfo : EIATTR_PARAM_CBANK
	.align		4
        /*00a8*/ 	.byte	0x04, 0x0a
        /*00aa*/ 	.short	(.L_27 - .L_26)
	.align		4
.L_26:
        /*00ac*/ 	.word	index@(.nv.constant0._Z3KMPPcS_PiS0_iii)
        /*00b0*/ 	.short	0x0380
        /*00b2*/ 	.short	0x002c


	//----- nvinfo : EIATTR_SW_WAR
	.align		4
.L_27:
        /*00b4*/ 	.byte	0x04, 0x36
        /*00b6*/ 	.short	(.L_29 - .L_28)
.L_28:
        /*00b8*/ 	.word	0x00000008
.L_29:


//--------------------- .nv.callgraph             --------------------------
	.section	.nv.callgraph,"",@"SHT_CUDA_CALLGRAPH"
	.align	4
	.sectionentsize	8
	.align		4
        /*0000*/ 	.word	0x00000000
	.align		4
        /*0004*/ 	.word	0xffffffff
	.align		4
        /*0008*/ 	.word	0x00000000
	.align		4
        /*000c*/ 	.word	0xfffffffe
	.align		4
        /*0010*/ 	.word	0x00000000
	.align		4
        /*0014*/ 	.word	0xfffffffd
	.align		4
        /*0018*/ 	.word	0x00000000
	.align		4
        /*001c*/ 	.word	0xfffffffc


//--------------------- .text._Z3KMPPcS_PiS0_iii  --------------------------
	.section	.text._Z3KMPPcS_PiS0_iii,"ax",@progbits
	.align	128
        .global         _Z3KMPPcS_PiS0_iii
        .type           _Z3KMPPcS_PiS0_iii,@function
        .size           _Z3KMPPcS_PiS0_iii,(.L_x_14 - _Z3KMPPcS_PiS0_iii)
        .other          _Z3KMPPcS_PiS0_iii,@"STO_CUDA_ENTRY STV_DEFAULT"
_Z3KMPPcS_PiS0_iii:
.text._Z3KMPPcS_PiS0_iii:
[----:B------:R-:W-:Y:S01]  /*0000*/  LDC R1, c[0x0][0x37c] ;  /* 0x0000df00ff017b82 */ /* 0x000fe20000000800 */
[----:B------:R-:W0:Y:S01]  /*0010*/  S2R R5, SR_TID.X ;  /* 0x0000000000057919 */ /* 0x000e220000002100 */
[----:B------:R-:W1:Y:S06]  /*0020*/  LDCU UR5, c[0x0][0x3a8] ;  /* 0x00007500ff0577ac */ /* 0x000e6c0008000800 */
[----:B------:R-:W0:Y:S08]  /*0030*/  S2UR UR4, SR_CTAID.X ;  /* 0x00000000000479c3 */ /* 0x000e300000002500 */
[----:B------:R-:W0:Y:S01]  /*0040*/  LDC R0, c[0x0][0x360] ;  /* 0x0000d800ff007b82 */ /* 0x000e220000000800 */
[----:B-1----:R-:W-:Y:S01]  /*0050*/  UISETP.NE.AND UP0, UPT, UR5, 0x1, UPT ;  /* 0x000000010500788c */ /* 0x002fe2000bf05270 */
[----:B0-----:R-:W-:-:S08]  /*0060*/  IMAD R0, R0, UR4, R5 ;  /* 0x0000000400007c24 */ /* 0x001fd0000f8e0205 */
[----:B------:R-:W-:Y:S05]  /*0070*/  BRA.U !UP0, `(.L_x_0) ;  /* 0x0000000108187547 */ /* 0x000fea000b800000 */
[----:B------:R-:W-:-:S13]  /*0080*/  ISETP.NE.AND P0, PT, RZ, UR5, PT ;  /* 0x00000005ff007c0c */ /* 0x000fda000bf05270 */
[----:B------:R-:W-:Y:S05]  /*0090*/  @P0 EXIT ;  /* 0x000000000000094d */ /* 0x000fea0003800000 */
[----:B------:R-:W0:Y:S01]  /*00a0*/  LDC R3, c[0x0][0x3a4] ;  /* 0x0000e900ff037b82 */ /* 0x000e220000000800 */
[----:B------:R-:W-:-:S05]  /*00b0*/  IMAD.SHL.U32 R0, R0, 0x10, RZ ;  /* 0x0000001000007824 */ /* 0x000fca00078e00ff */
[----:B0-----:R-:W-:Y:S01]  /*00c0*/  VIADDMNMX R3, R0, 0x10, R3, PT ;  /* 0x0000001000037846 */ /* 0x001fe20003800103 */
[----:B------:R-:W-:Y:S06]  /*00d0*/  BRA `(.L_x_1) ;  /* 0x0000000000147947 */ /* 0x000fec0003800000 */
.L_x_0:
[----:B------:R-:W0:Y:S02]  /*00e0*/  LDCU UR4, c[0x0][0x3a0] ;  /* 0x00007400ff0477ac */ /* 0x000e240008000800 */
[C---:B0-----:R-:W-:Y:S02]  /*00f0*/  LEA R2, R0.reuse, -UR4, 0x4 ;  /* 0x8000000400027c11 */ /* 0x041fe4000f8e20ff */
[----:B------:R-:W-:-:S03]  /*0100*/  LEA R3, R0, UR4, 0x4 ;  /* 0x0000000400037c11 */ /* 0x000fc6000f8e20ff */
[----:B------:R-:W-:Y:S02]  /*0110*/  VIADD R0, R2, 0x11 ;  /* 0x0000001102007836 */ /* 0x000fe40000000000 */
[----:B------:R-:W-:-:S07]  /*0120*/  VIADD R3, R3, 0x10 ;  /* 0x0000001003037836 */ /* 0x000fce0000000000 */
.L_x_1:
[----:B------:R-:W0:Y:S02]  /*0130*/  LDCU UR4, c[0x0][0x3a4] ;  /* 0x00007480ff0477ac */ /* 0x000e240008000800 */
[----:B0-----:R-:W-:-:S13]  /*0140*/  ISETP.GE.AND P0, PT, R0, UR4, PT ;  /* 0x0000000400007c0c */ /* 0x001fda000bf06270 */
[----:B------:R-:W-:Y:S05]  /*0150*/  @P0 EXIT ;  /* 0x000000000000094d */ /* 0x000fea0003800000 */
[----:B------:R-:W0:Y:S01]  /*0160*/  LDCU UR12, c[0x0][0x3a0] ;  /* 0x00007400ff0c77ac */ /* 0x000e220008000800 */
[----:B------:R-:W-:Y:S01]  /*0170*/  BSSY.RECONVERGENT B0, `(.L_x_2) ;  /* 0x00000de000007945 */ /* 0x000fe20003800200 */
[----:B------:R-:W1:Y:S01]  /*0180*/  LDCU.64 UR14, c[0x0][0x358] ;  /* 0x00006b00ff0e77ac */ /* 0x000e620008000a00 */
[----:B0-----:R-:W-:-:S06]  /*0190*/  UISETP.GE.AND UP0, UPT, UR12, 0x1, UPT ;  /* 0x000000010c00788c */ /* 0x001fcc000bf06270 */
[----:B------:R-:W-:-:S04]  /*01a0*/  PLOP3.LUT P0, PT, PT, PT, UP0, 0x80, 0x8 ;  /* 0x000000000008781c */ /* 0x000fc80003f0f008 */
[----:B------:R-:W-:-:S13]  /*01b0*/  ISETP.NE.OR P0, PT, R5, RZ, !P0 ;  /* 0x000000ff0500720c */ /* 0x000fda0004705670 */
[----:B-1----:R-:W-:Y:S05]  /*01c0*/  @P0 BRA `(.L_x_3) ;  /* 0x0000000c00600947 */ /* 0x002fea0003800000 */
[----:B------:R-:W-:Y:S02]  /*01d0*/  UISETP.GE.U32.AND UP1, UPT, UR12, 0x10, UPT ;  /* 0x000000100c00788c */ /* 0x000fe4000bf26070 */
[----:B------:R-:W-:Y:S01]  /*01e0*/  ULOP3.LUT UR13, UR12, 0xf, URZ, 0xc0, !UPT ;  /* 0x0000000f0c0d7892 */ /* 0x000fe2000f8ec0ff */
[----:B------:R-:W-:-:S03]  /*01f0*/  UMOV UR4, URZ ;  /* 0x000000ff00047c82 */ /* 0x000fc60008000000 */
[----:B------:R-:W-:-:S03]  /*0200*/  UISETP.NE.AND UP0, UPT, UR13, URZ, UPT ;  /* 0x000000ff0d00728c */ /* 0x000fc6000bf05270 */
[----:B------:R-:W-:Y:S08]  /*0210*/  BRA.U !UP1, `(.L_x_4) ;  /* 0x0000000509707547 */ /* 0x000ff0000b800000 */
[----:B------:R-:W0:Y:S01]  /*0220*/  LDCU.64 UR10, c[0x0][0x380] ;  /* 0x00007000ff0a77ac */ /* 0x000e220008000a00 */
[----:B------:R-:W1:Y:S01]  /*0230*/  S2UR UR7, SR_CgaCtaId ;  /* 0x00000000000779c3 */ /* 0x000e620000008800 */
[----:B------:R-:W2:Y:S01]  /*0240*/  LDCU.64 UR8, c[0x0][0x390] ;  /* 0x00007200ff0877ac */ /* 0x000ea20008000a00 */
[----:B------:R-:W-:Y:S01]  /*0250*/  UMOV UR5, 0x400 ;  /* 0x0000040000057882 */ /* 0x000fe20000000000 */
[----:B------:R-:W-:Y:S02]  /*0260*/  ULOP3.LUT UR4, UR12, 0x7ffffff0, URZ, 0xc0, !UPT ;  /* 0x7ffffff00c047892 */ /* 0x000fe4000f8ec0ff */
[----:B------:R-:W-:Y:S02]  /*0270*/  UIADD3 UR6, UPT, UPT, UR5, 0x20, URZ ;  /* 0x0000002005067890 */ /* 0x000fe4000fffe0ff */
[----:B0-----:R-:W-:Y:S02]  /*0280*/  UIADD3 UR10, UP1, UPT, UR10, 0x7, URZ ;  /* 0x000000070a0a7890 */ /* 0x001fe4000ff3e0ff */
[----:B--2---:R-:W-:-:S02]  /*0290*/  UIADD3 UR8, UP2, UPT, UR8, 0x20, URZ ;  /* 0x0000002008087890 */ /* 0x004fc4000ff5e0ff */
[----:B------:R-:W-:Y:S02]  /*02a0*/  UIADD3.X UR11, UPT, UPT, URZ, UR11, URZ, UP1, !UPT ;  /* 0x0000000bff0b7290 */ /* 0x000fe40008ffe4ff */
[----:B------:R-:W-:Y:S01]  /*02b0*/  IMAD.U32 R6, RZ, RZ, UR10 ;  /* 0x0000000aff067e24 */ /* 0x000fe2000f8e00ff */
[----:B------:R-:W-:Y:S02]  /*02c0*/  UIADD3.X UR9, UPT, UPT, URZ, UR9, URZ, UP2, !UPT ;  /* 0x00000009ff097290 */ /* 0x000fe400097fe4ff */
[----:B-1----:R-:W-:Y:S01]  /*02d0*/  ULEA UR5, UR7, UR5, 0x18 ;  /* 0x0000000507057291 */ /* 0x002fe2000f8ec0ff */
[----:B------:R-:W-:Y:S01]  /*02e0*/  IMAD.U32 R4, RZ, RZ, UR8 ;  /* 0x00000008ff047e24 */ /* 0x000fe2000f8e00ff */
[----:B------:R-:W-:Y:S01]  /*02f0*/  ULEA UR6, UR7, UR6, 0x18 ;  /* 0x0000000607067291 */ /* 0x000fe2000f8ec0ff */
[----:B------:R-:W-:Y:S01]  /*0300*/  IMAD.U32 R7, RZ, RZ, UR11 ;  /* 0x0000000bff077e24 */ /* 0x000fe2000f8e00ff */
[----:B------:R-:W-:Y:S01]  /*0310*/  UIADD3 UR7, UPT, UPT, -UR4, URZ, URZ ;  /* 0x000000ff04077290 */ /* 0x000fe2000fffe1ff */
[----:B------:R-:W-:Y:S01]  /*0320*/  IMAD.U32 R5, RZ, RZ, UR9 ;  /* 0x00000009ff057e24 */ /* 0x000fe2000f8e00ff */
[----:B------:R-:W-:-:S02]  /*0330*/  UIADD3 UR5, UPT, UPT, UR5, 0x7, URZ ;  /* 0x0000000705057890 */ /* 0x000fc4000fffe0ff */
[----:B------:R-:W-:-:S12]  /*0340*/  UIADD3 UR6, UPT, UPT, UR6, 0x7, URZ ;  /* 0x0000000706067890 */ /* 0x000fd8000fffe0ff */
.L_x_5:
[----:B0-----:R-:W2:Y:S04]  /*0350*/  LDG.E.U8 R2, desc[UR14][R6.64+-0x7] ;  /* 0xfffff90e06027981 */ /* 0x001ea8000c1e1100 */
[----:B------:R-:W3:Y:S04]  /*0360*/  LDG.E R8, desc[UR14][R4.64+-0x20] ;  /* 0xffffe00e04087981 */ /* 0x000ee8000c1e1900 */
[----:B------:R-:W4:Y:S04]  /*0370*/  LDG.E.U8 R9, desc[UR14][R6.64+-0x6] ;  /* 0xfffffa0e06097981 */ /* 0x000f28000c1e1100 */
[----:B------:R-:W5:Y:S04]  /*0380*/  LDG.E R10, desc[UR14][R4.64+-0x1c] ;  /* 0xffffe40e040a7981 */ /* 0x000f68000c1e1900 */
[----:B------:R-:W5:Y:S04]  /*0390*/  LDG.E.U8 R11, desc[UR14][R6.64+-0x5] ;  /* 0xfffffb0e060b7981 */ /* 0x000f68000c1e1100 */
        /* <DEDUP_REMOVED lines=15> */
[----:B--2---:R0:W-:Y:S04]  /*0490*/  STS.U8 [UR5+-0x7], R2 ;  /* 0xfffff902ff007988 */ /* 0x0041e80008000005 */
[----:B---3--:R1:W-:Y:S04]  /*04a0*/  STS.U8 [UR6+-0x7], R8 ;  /* 0xfffff908ff007988 */ /* 0x0083e80008000006 */
[----:B0-----:R-:W2:Y:S04]  /*04b0*/  LDG.E R2, desc[UR14][R4.64+-0x8] ;  /* 0xfffff80e04027981 */ /* 0x001ea8000c1e1900 */
[----:B----4-:R0:W-:Y:S04]  /*04c0*/  STS.U8 [UR5+-0x6], R9 ;  /* 0xfffffa09ff007988 */ /* 0x0101e80008000005 */
[----:B-1----:R-:W3:Y:S04]  /*04d0*/  LDG.E.U8 R8, desc[UR14][R6.64] ;  /* 0x0000000e06087981 */ /* 0x002ee8000c1e1100 */
[----:B-----5:R1:W-:Y:S04]  /*04e0*/  STS.U8 [UR6+-0x6], R10 ;  /* 0xfffffa0aff007988 */ /* 0x0203e80008000006 */
[----:B0-----:R-:W4:Y:S04]  /*04f0*/  LDG.E R9, desc[UR14][R4.64+-0x4] ;  /* 0xfffffc0e04097981 */ /* 0x001f28000c1e1900 */
[----:B------:R0:W-:Y:S04]  /*0500*/  STS.U8 [UR5+-0x5], R11 ;  /* 0xfffffb0bff007988 */ /* 0x0001e80008000005 */
[----:B-1----:R-:W5:Y:S04]  /*0510*/  LDG.E.U8 R10, desc[UR14][R6.64+0x1] ;  /* 0x0000010e060a7981 */ /* 0x002f68000c1e1100 */
[----:B------:R1:W-:Y:S04]  /*0520*/  STS.U8 [UR6+-0x5], R12 ;  /* 0xfffffb0cff007988 */ /* 0x0003e80008000006 */
[----:B0-----:R-:W5:Y:S04]  /*0530*/  LDG.E R11, desc[UR14][R4.64] ;  /* 0x0000000e040b7981 */ /* 0x001f68000c1e1900 */
        /* <DEDUP_REMOVED lines=11> */
[----:B0-----:R0:W5:Y:S04]  /*05f0*/  LDG.E R17, desc[UR14][R4.64+0xc] ;  /* 0x00000c0e04117981 */ /* 0x001168000c1e1900 */
[----:B-1----:R1:W5:Y:S01]  /*0600*/  LDG.E.U8 R18, desc[UR14][R6.64+0x5] ;  /* 0x0000050e06127981 */ /* 0x002362000c1e1100 */
[----:B------:R-:W-:-:S03]  /*0610*/  UIADD3 UR7, UPT, UPT, UR7, 0x10, URZ ;  /* 0x0000001007077890 */ /* 0x000fc6000fffe0ff */
[----:B------:R2:W-:Y:S01]  /*0620*/  STS.U8 [UR5+-0x1], R19 ;  /* 0xffffff13ff007988 */ /* 0x0005e20008000005 */
[----:B------:R-:W-:Y:S01]  /*0630*/  UISETP.NE.AND UP1, UPT, UR7, URZ, UPT ;  /* 0x000000ff0700728c */ /* 0x000fe2000bf25270 */
[----:B0-----:R-:W-:Y:S02]  /*0640*/  IADD3 R4, P1, PT, R4, 0x40, RZ ;  /* 0x0000004004047810 */ /* 0x001fe40007f3e0ff */
[----:B-1----:R-:W-:Y:S02]  /*0650*/  IADD3 R6, P0, PT, R6, 0x10, RZ ;  /* 0x0000001006067810 */ /* 0x002fe40007f1e0ff */
[----:B------:R-:W-:-:S03]  /*0660*/  IADD3.X R5, PT, PT, RZ, R5, RZ, P1, !PT ;  /* 0x00000005ff057210 */ /* 0x000fc60000ffe4ff */
[----:B------:R-:W-:Y:S01]  /*0670*/  IMAD.X R7, RZ, RZ, R7, P0 ;  /* 0x000000ffff077224 */ /* 0x000fe200000e0607 */
[----:B--2---:R0:W-:Y:S04]  /*0680*/  STS.U8 [UR6+-0x1], R2 ;  /* 0xffffff02ff007988 */ /* 0x0041e80008000006 */
[----:B---3--:R0:W-:Y:S04]  /*0690*/  STS.U8 [UR5], R8 ;  /* 0x00000008ff007988 */ /* 0x0081e80008000005 */
[----:B----4-:R0:W-:Y:S04]  /*06a0*/  STS.U8 [UR6], R9 ;  /* 0x00000009ff007988 */ /* 0x0101e80008000006 */
[----:B-----5:R0:W-:Y:S04]  /*06b0*/  STS.U8 [UR5+0x1], R10 ;  /* 0x0000010aff007988 */ /* 0x0201e80008000005 */
[----:B------:R0:W-:Y:S04]  /*06c0*/  STS.U8 [UR6+0x1], R11 ;  /* 0x0000010bff007988 */ /* 0x0001e80008000006 */
        /* <DEDUP_REMOVED lines=12> */
[----:B------:R0:W-:Y:S01]  /*0790*/  STS.U8 [UR5+0x8], R25 ;  /* 0x00000819ff007988 */ /* 0x0001e20008000005 */
[----:B------:R-:W-:-:S03]  /*07a0*/  UIADD3 UR5, UPT, UPT, UR5, 0x10, URZ ;  /* 0x0000001005057890 */ /* 0x000fc6000fffe0ff */
[----:B------:R0:W-:Y:S01]  /*07b0*/  STS.U8 [UR6+0x8], R26 ;  /* 0x0000081aff007988 */ /* 0x0001e20008000006 */
[----:B------:R-:W-:Y:S01]  /*07c0*/  UIADD3 UR6, UPT, UPT, UR6, 0x10, URZ ;  /* 0x0000001006067890 */ /* 0x000fe2000fffe0ff */
[----:B------:R-:W-:Y:S11]  /*07d0*/  BRA.U UP1, `(.L_x_5) ;  /* 0xfffffff901dc7547 */ /* 0x000ff6000b83ffff */
.L_x_4:
[----:B------:R-:W-:Y:S05]  /*07e0*/  BRA.U !UP0, `(.L_x_3) ;  /* 0x0000000508d87547 */ /* 0x000fea000b800000 */
[----:B------:R-:W-:Y:S02]  /*07f0*/  UISETP.GE.U32.AND UP0, UPT, UR13, 0x8, UPT ;  /* 0x000000080d00788c */ /* 0x000fe4000bf06070 */
[----:B------:R-:W-:-:S04]  /*0800*/  ULOP3.LUT UR10, UR12, 0x7, URZ, 0xc0, !UPT ;  /* 0x000000070c0a7892 */ /* 0x000fc8000f8ec0ff */
[----:B------:R-:W-:-:S03]  /*0810*/  UISETP.NE.AND UP1, UPT, UR10, URZ, UPT ;  /* 0x000000ff0a00728c */ /* 0x000fc6000bf25270 */
[----:B------:R-:W-:Y:S08]  /*0820*/  BRA.U !UP0, `(.L_x_6) ;  /* 0x0000000108bc7547 */ /* 0x000ff0000b800000 */
[----:B------:R-:W1:Y:S01]  /*0830*/  LDCU.64 UR8, c[0x0][0x380] ;  /* 0x00007000ff0877ac */ /* 0x000e620008000a00 */
[----:B------:R-:W2:Y:S01]  /*0840*/  LDCU.64 UR6, c[0x0][0x390] ;  /* 0x00007200ff0677ac */ /* 0x000ea20008000a00 */
[----:B-1----:R-:W-:-:S04]  /*0850*/  UIADD3 UR5, UP0, UPT, UR4, UR8, URZ ;  /* 0x0000000804057290 */ /* 0x002fc8000ff1e0ff */
[----:B------:R-:W-:Y:S02]  /*0860*/  UIADD3.X UR8, UPT, UPT, URZ, UR9, URZ, UP0, !UPT ;  /* 0x00000009ff087290 */ /* 0x000fe400087fe4ff */
[----:B--2---:R-:W-:Y:S01]  /*0870*/  UIMAD.WIDE.U32 UR6, UR4, 0x4, UR6 ;  /* 0x00000004040678a5 */ /* 0x004fe2000f8e0006 */
[----:B------:R-:W-:-:S03]  /*0880*/  IMAD.U32 R6, RZ, RZ, UR5 ;  /* 0x00000005ff067e24 */ /* 0x000fc6000f8e00ff */
[----:B------:R-:W-:Y:S02]  /*0890*/  IMAD.U32 R7, RZ, RZ, UR8 ;  /* 0x00000008ff077e24 */ /* 0x000fe4000f8e00ff */
[----:B------:R-:W-:Y:S02]  /*08a0*/  IMAD.U32 R4, RZ, RZ, UR6 ;  /* 0x00000006ff047e24 */ /* 0x000fe4000f8e00ff */
[----:B------:R-:W-:Y:S01]  /*08b0*/  IMAD.U32 R5, RZ, RZ, UR7 ;  /* 0x00000007ff057e24 */ /* 0x000fe2000f8e00ff */
        /* <DEDUP_REMOVED lines=15> */
[----:B------:R-:W5:Y:S01]  /*09b0*/  LDG.E R22, desc[UR14][R4.64+0x1c] ;  /* 0x00001c0e04167981 */ /* 0x000f62000c1e1900 */
[----:B------:R-:W-:Y:S01]  /*09c0*/  MOV R23, 0x400 ;  /* 0x0000040000177802 */ /* 0x000fe20000000f00 */
[----:B------:R-:W0:Y:S04]  /*09d0*/  S2R R24, SR_CgaCtaId ;  /* 0x0000000000187919 */ /* 0x000e280000008800 */
[----:B------:R-:W-:Y:S01]  /*09e0*/  VIADD R25, R23, 0x20 ;  /* 0x0000002017197836 */ /* 0x000fe20000000000 */
[----:B0-----:R-:W-:-:S04]  /*09f0*/  LEA R26, R24, R23, 0x18 ;  /* 0x00000017181a7211 */ /* 0x001fc800078ec0ff */
[----:B------:R-:W-:Y:S01]  /*0a00*/  LEA R25, R24, R25, 0x18 ;  /* 0x0000001918197211 */ /* 0x000fe200078ec0ff */
[----:B--2---:R1:W-:Y:S04]  /*0a10*/  STS.U8 [R26+UR4], R2 ;  /* 0x000000021a007988 */ /* 0x0043e80008000004 */
[----:B---3--:R1:W-:Y:S04]  /*0a20*/  STS.U8 [R25+UR4], R8 ;  /* 0x0000000819007988 */ /* 0x0083e80008000004 */
[----:B----4-:R1:W-:Y:S04]  /*0a30*/  STS.U8 [R26+UR4+0x1], R9 ;  /* 0x000001091a007988 */ /* 0x0103e80008000004 */
[----:B-----5:R1:W-:Y:S04]  /*0a40*/  STS.U8 [R25+UR4+0x1], R10 ;  /* 0x0000010a19007988 */ /* 0x0203e80008000004 */
[----:B------:R1:W-:Y:S04]  /*0a50*/  STS.U8 [R26+UR4+0x2], R11 ;  /* 0x0000020b1a007988 */ /* 0x0003e80008000004 */
        /* <DEDUP_REMOVED lines=10> */
[----:B------:R1:W-:Y:S01]  /*0b00*/  STS.U8 [R25+UR4+0x7], R22 ;  /* 0x0000071619007988 */ /* 0x0003e20008000004 */
[----:B------:R-:W-:-:S12]  /*0b10*/  UIADD3 UR4, UPT, UPT, UR4, 0x8, URZ ;  /* 0x0000000804047890 */ /* 0x000fd8000fffe0ff */
.L_x_6:
[----:B------:R-:W-:Y:S05]  /*0b20*/  BRA.U !UP1, `(.L_x_3) ;  /* 0x0000000509087547 */ /* 0x000fea000b800000 */
[----:B------:R-:W-:Y:S02]  /*0b30*/  UISETP.GE.U32.AND UP0, UPT, UR10, 0x4, UPT ;  /* 0x000000040a00788c */ /* 0x000fe4000bf06070 */
[----:B------:R-:W-:-:S04]  /*0b40*/  ULOP3.LUT UR5, UR12, 0x3, URZ, 0xc0, !UPT ;  /* 0x000000030c057892 */ /* 0x000fc8000f8ec0ff */
[----:B------:R-:W-:-:S03]  /*0b50*/  UISETP.NE.AND UP1, UPT, UR5, URZ, UPT ;  /* 0x000000ff0500728c */ /* 0x000fc6000bf25270 */
[----:B------:R-:W-:Y:S08]  /*0b60*/  BRA.U !UP0, `(.L_x_7) ;  /* 0x00000001087c7547 */ /* 0x000ff0000b800000 */
[----:B------:R-:W2:Y:S01]  /*0b70*/  LDCU.64 UR8, c[0x0][0x380] ;  /* 0x00007000ff0877ac */ /* 0x000ea20008000a00 */
[----:B------:R-:W3:Y:S01]  /*0b80*/  LDCU.64 UR6, c[0x0][0x390] ;  /* 0x00007200ff0677ac */ /* 0x000ee20008000a00 */
[----:B--2---:R-:W-:-:S04]  /*0b90*/  UIADD3 UR8, UP0, UPT, UR4, UR8, URZ ;  /* 0x0000000804087290 */ /* 0x004fc8000ff1e0ff */
[----:B------:R-:W-:Y:S02]  /*0ba0*/  UIADD3.X UR9, UPT, UPT, URZ, UR9, URZ, UP0, !UPT ;  /* 0x00000009ff097290 */ /* 0x000fe400087fe4ff */
[----:B---3--:R-:W-:Y:S01]  /*0bb0*/  UIMAD.WIDE.U32 UR6, UR4, 0x4, UR6 ;  /* 0x00000004040678a5 */ /* 0x008fe2000f8e0006 */
[----:B------:R-:W-:-:S03]  /*0bc0*/  IMAD.U32 R4, RZ, RZ, UR8 ;  /* 0x00000008ff047e24 */ /* 0x000fc6000f8e00ff */
[----:B------:R-:W-:Y:S02]  /*0bd0*/  MOV R5, UR9 ;  /* 0x0000000900057c02 */ /* 0x000fe40008000f00 */
[----:B------:R-:W-:Y:S02]  /*0be0*/  IMAD.U32 R6, RZ, RZ, UR6 ;  /* 0x00000006ff067e24 */ /* 0x000fe4000f8e00ff */
[----:B------:R-:W-:Y:S01]  /*0bf0*/  IMAD.U32 R7, RZ, RZ, UR7 ;  /* 0x00000007ff077e24 */ /* 0x000fe2000f8e00ff */
[----:B01----:R-:W2:Y:S04]  /*0c00*/  LDG.E.U8 R2, desc[UR14][R4.64] ;  /* 0x0000000e04027981 */ /* 0x003ea8000c1e1100 */
[----:B------:R-:W3:Y:S04]  /*0c10*/  LDG.E R10, desc[UR14][R6.64] ;  /* 0x0000000e060a7981 */ /* 0x000ee8000c1e1900 */
[----:B------:R-:W4:Y:S04]  /*0c20*/  LDG.E.U8 R14, desc[UR14][R4.64+0x1] ;  /* 0x0000010e040e7981 */ /* 0x000f28000c1e1100 */
        /* <DEDUP_REMOVED lines=17> */
[----:B------:R2:W-:Y:S01]  /*0d40*/  STS.U8 [R9+UR4+0x3], R24 ;  /* 0x0000031809007988 */ /* 0x0005e20008000004 */
[----:B------:R-:W-:-:S12]  /*0d50*/  UIADD3 UR4, UPT, UPT, UR4, 0x4, URZ ;  /* 0x0000000404047890 */ /* 0x000fd8000fffe0ff */
.L_x_7:
[----:B------:R-:W-:Y:S05]  /*0d60*/  BRA.U !UP1, `(.L_x_3) ;  /* 0x0000000109787547 */ /* 0x000fea000b800000 */
[----:B------:R-:W3:Y:S01]  /*0d70*/  LDCU.64 UR10, c[0x0][0x380] ;  /* 0x00007000ff0a77ac */ /* 0x000ee20008000a00 */
[----:B------:R-:W4:Y:S01]  /*0d80*/  S2UR UR16, SR_CgaCtaId ;  /* 0x00000000001079c3 */ /* 0x000f220000008800 */
[----:B------:R-:W5:Y:S01]  /*0d90*/  LDCU.64 UR6, c[0x0][0x390] ;  /* 0x00007200ff0677ac */ /* 0x000f620008000a00 */
[----:B------:R-:W-:Y:S02]  /*0da0*/  UIADD3 UR8, UPT, UPT, -UR5, URZ, URZ ;  /* 0x000000ff05087290 */ /* 0x000fe4000fffe1ff */
[----:B---3--:R-:W-:-:S04]  /*0db0*/  UIADD3 UR9, UP0, UPT, UR4, UR10, URZ ;  /* 0x0000000a04097290 */ /* 0x008fc8000ff1e0ff */
[----:B------:R-:W-:Y:S02]  /*0dc0*/  UIADD3.X UR10, UPT, UPT, URZ, UR11, URZ, UP0, !UPT ;  /* 0x0000000bff0a7290 */ /* 0x000fe400087fe4ff */
[----:B-----5:R-:W-:Y:S01]  /*0dd0*/  UIMAD.WIDE.U32 UR6, UR4, 0x4, UR6 ;  /* 0x00000004040678a5 */ /* 0x020fe2000f8e0006 */
[----:B------:R-:W-:Y:S02]  /*0de0*/  UMOV UR11, 0x400 ;  /* 0x00000400000b7882 */ /* 0x000fe40000000000 */
[----:B------:R-:W-:Y:S02]  /*0df0*/  UIADD3 UR13, UPT, UPT, UR11, 0x20, URZ ;  /* 0x000000200b0d7890 */ /* 0x000fe4000fffe0ff */
[----:B----4-:R-:W-:Y:S02]  /*0e00*/  ULEA UR5, UR16, UR11, 0x18 ;  /* 0x0000000b10057291 */ /* 0x010fe4000f8ec0ff */
[----:B------:R-:W-:Y:S02]  /*0e10*/  ULEA UR13, UR16, UR13, 0x18 ;  /* 0x0000000d100d7291 */ /* 0x000fe4000f8ec0ff */
[----:B------:R-:W-:-:S02]  /*0e20*/  UIADD3 UR5, UPT, UPT, UR5, UR4, URZ ;  /* 0x0000000405057290 */ /* 0x000fc4000fffe0ff */
[----:B------:R-:W-:-:S12]  /*0e30*/  UIADD3 UR4, UPT, UPT, UR13, UR4, URZ ;  /* 0x000000040d047290 */ /* 0x000fd8000fffe0ff */
.L_x_8:
[----:B---3--:R-:W-:Y:S01]  /*0e40*/  IMAD.U32 R4, RZ, RZ, UR9 ;  /* 0x00000009ff047e24 */ /* 0x008fe2000f8e00ff */
[----:B------:R-:W-:Y:S01]  /*0e50*/  MOV R7, UR7 ;  /* 0x0000000700077c02 */ /* 0x000fe20008000f00 */
[----:B------:R-:W-:Y:S02]  /*0e60*/  IMAD.U32 R5, RZ, RZ, UR10 ;  /* 0x0000000aff057e24 */ /* 0x000fe4000f8e00ff */
[----:B------:R-:W-:-:S03]  /*0e70*/  IMAD.U32 R6, RZ, RZ, UR6 ;  /* 0x00000006ff067e24 */ /* 0x000fc6000f8e00ff */
[----:B------:R-:W3:Y:S04]  /*0e80*/  LDG.E.U8 R4, desc[UR14][R4.64] ;  /* 0x0000000e04047981 */ /* 0x000ee8000c1e1100 */
[----:B------:R-:W4:Y:S01]  /*0e90*/  LDG.E R6, desc[UR14][R6.64] ;  /* 0x0000000e06067981 */ /* 0x000f22000c1e1900 */
[----:B------:R-:W-:Y:S02]  /*0ea0*/  UIADD3 UR6, UP0, UPT, UR6, 0x4, URZ ;  /* 0x0000000406067890 */ /* 0x000fe4000ff1e0ff */
[----:B------:R-:W-:Y:S02]  /*0eb0*/  UIADD3 UR8, UPT, UPT, UR8, 0x1, URZ ;  /* 0x0000000108087890 */ /* 0x000fe4000fffe0ff */
[----:B------:R-:W-:Y:S02]  /*0ec0*/  UIADD3.X UR7, UPT, UPT, URZ, UR7, URZ, UP0, !UPT ;  /* 0x00000007ff077290 */ /* 0x000fe400087fe4ff */
[----:B------:R-:W-:-:S02]  /*0ed0*/  UISETP.NE.AND UP0, UPT, UR8, URZ, UPT ;  /* 0x000000ff0800728c */ /* 0x000fc4000bf05270 */
[----:B------:R-:W-:-:S04]  /*0ee0*/  UIADD3 UR9, UP1, UPT, UR9, 0x1, URZ ;  /* 0x0000000109097890 */ /* 0x000fc8000ff3e0ff */
[----:B------:R-:W-:Y:S01]  /*0ef0*/  UIADD3.X UR10, UPT, UPT, URZ, UR10, URZ, UP1, !UPT ;  /* 0x0000000aff0a7290 */ /* 0x000fe20008ffe4ff */
[----:B---3--:R3:W-:Y:S01]  /*0f00*/  STS.U8 [UR5], R4 ;  /* 0x00000004ff007988 */ /* 0x0087e20008000005 */
[----:B------:R-:W-:-:S03]  /*0f10*/  UIADD3 UR5, UPT, UPT, UR5, 0x1, URZ ;  /* 0x0000000105057890 */ /* 0x000fc6000fffe0ff */
[----:B----4-:R3:W-:Y:S01]  /*0f20*/  STS.U8 [UR4], R6 ;  /* 0x00000006ff007988 */ /* 0x0107e20008000004 */
[----:B------:R-:W-:Y:S01]  /*0f30*/  UIADD3 UR4, UPT, UPT, UR4, 0x1, URZ ;  /* 0x0000000104047890 */ /* 0x000fe2000fffe0ff */
[----:B------:R-:W-:Y:S11]  /*0f40*/  BRA.U UP0, `(.L_x_8) ;  /* 0xfffffffd00bc7547 */ /* 0x000ff6000b83ffff */
.L_x_3:
[----:B------:R-:W-:Y:S05]  /*0f50*/  BSYNC.RECONVERGENT B0 ;  /* 0x0000000000007941 */ /* 0x000fea0003800200 */
.L_x_2:
[----:B------:R-:W-:-:S13]  /*0f60*/  ISETP.GE.AND P0, PT, R0, R3, PT ;  /* 0x000000030000720c */ /* 0x000fda0003f06270 */
[----:B------:R-:W-:Y:S05]  /*0f70*/  @P0 EXIT ;  /* 0x000000000000094d */ /* 0x000fea0003800000 */
[----:B012---:R-:W0:Y:S01]  /*0f80*/  LDC R11, c[0x0][0x3a0] ;  /* 0x0000e800ff0b7b82 */ /* 0x007e220000000800 */
[----:B------:R-:W-:Y:S01]  /*0f90*/  IMAD.MOV.U32 R2, RZ, RZ, RZ ;  /* 0x000000ffff027224 */ /* 0x000fe200078e00ff */
[----:B------:R-:W1:Y:S01]  /*0fa0*/  LDCU.64 UR6, c[0x0][0x388] ;  /* 0x00007100ff0677ac */ /* 0x000e620008000a00 */
[----:B------:R-:W2:Y:S01]  /*0fb0*/  LDCU.64 UR8, c[0x0][0x398] ;  /* 0x00007300ff0877ac */ /* 0x000ea20008000a00 */
[----:B------:R-:W-:-:S12]  /*0fc0*/  USHF.R.S32.HI UR4, URZ, 0x1f, UR12 ;  /* 0x0000001fff047899 */ /* 0x000fd8000801140c */
.L_x_12:
[----:B---3--:R-:W-:Y:S01]  /*0fd0*/  ISETP.NE.AND P0, PT, R2, -0x1, PT ;  /* 0xffffffff0200780c */ /* 0x008fe20003f05270 */
[----:B------:R-:W-:Y:S01]  /*0fe0*/  BSSY.RECONVERGENT B0, `(.L_x_9) ;  /* 0x0000022000007945 */ /* 0x000fe20003800200 */
[----:B---3--:R-:W-:-:S11]  /*0ff0*/  IMAD.MOV.U32 R6, RZ, RZ, R2 ;  /* 0x000000ffff067224 */ /* 0x008fd600078e0002 */
[----:B------:R-:W-:Y:S02]  /*1000*/  @!P0 VIADD R0, R0, 0x1 ;  /* 0x0000000100008836 */ /* 0x000fe40000000000 */
[----:B------:R-:W-:Y:S01]  /*1010*/  @!P0 IMAD.MOV.U32 R2, RZ, RZ, RZ ;  /* 0x000000ffff028224 */ /* 0x000fe200078e00ff */
[----:B----4-:R-:W-:Y:S06]  /*1020*/  @!P0 BRA `(.L_x_10) ;  /* 0x0000000000748947 */ /* 0x010fec0003800000 */
[----:B------:R-:W-:Y:S02]  /*1030*/  SHF.R.S32.HI R8, RZ, 0x1f, R0 ;  /* 0x0000001fff087819 */ /* 0x000fe40000011400 */
[----:B-1----:R-:W-:-:S04]  /*1040*/  IADD3 R4, P0, PT, R0, UR6, RZ ;  /* 0x0000000600047c10 */ /* 0x002fc8000ff1e0ff */
[----:B------:R-:W-:-:S05]  /*1050*/  IADD3.X R5, PT, PT, R8, UR7, RZ, P0, !PT ;  /* 0x0000000708057c10 */ /* 0x000fca00087fe4ff */
[----:B------:R-:W3:Y:S01]  /*1060*/  LDG.E.U8 R4, desc[UR14][R4.64] ;  /* 0x0000000e04047981 */ /* 0x000ee2000c1e1100 */
[----:B------:R-:W-:Y:S01]  /*1070*/  MOV R9, 0x400 ;  /* 0x0000040000097802 */ /* 0x000fe20000000f00 */
[----:B------:R-:W1:Y:S03]  /*1080*/  S2R R10, SR_CgaCtaId ;  /* 0x00000000000a7919 */ /* 0x000e660000008800 */
[----:B-1----:R-:W-:-:S05]  /*1090*/  LEA R7, R10, R9, 0x18 ;  /* 0x000000090a077211 */ /* 0x002fca00078ec0ff */
[----:B------:R-:W-:-:S05]  /*10a0*/  IMAD.IADD R2, R7, 0x1, R6 ;  /* 0x0000000107027824 */ /* 0x000fca00078e0206 */
[----:B------:R-:W3:Y:S02]  /*10b0*/  LDS.U8 R7, [R2] ;  /* 0x0000000002077984 */ /* 0x000ee40000000000 */
[----:B---3--:R-:W-:-:S13]  /*10c0*/  ISETP.NE.AND P0, PT, R4, R7, PT ;  /* 0x000000070400720c */ /* 0x008fda0003f05270 */
[----:B------:R-:W-:Y:S05]  /*10d0*/  @P0 BRA `(.L_x_11) ;  /* 0x0000000000380947 */ /* 0x000fea0003800000 */
[----:B------:R-:W-:Y:S01]  /*10e0*/  VIADD R2, R6, 0x1 ;  /* 0x0000000106027836 */ /* 0x000fe20000000000 */
[----:B------:R-:W-:Y:S01]  /*10f0*/  MOV R4, R0 ;  /* 0x0000000000047202 */ /* 0x000fe20000000f00 */
[----:B------:R-:W-:-:S03]  /*1100*/  VIADD R0, R0, 0x1 ;  /* 0x0000000100007836 */ /* 0x000fc60000000000 */
[----:B0-----:R-:W-:-:S13]  /*1110*/  ISETP.NE.AND P0, PT, R2, R11, PT ;  /* 0x0000000b0200720c */ /* 0x001fda0003f05270 */
[----:B------:R-:W-:Y:S05]  /*1120*/  @P0 BRA `(.L_x_10) ;  /* 0x0000000000340947 */ /* 0x000fea0003800000 */
[----:B------:R-:W-:Y:S01]  /*1130*/  IADD3 R2, P0, PT, R4, -R11, RZ ;  /* 0x8000000b04027210 */ /* 0x000fe20007f1e0ff */
[----:B------:R-:W-:Y:S01]  /*1140*/  IMAD.MOV.U32 R7, RZ, RZ, 0x1 ;  /* 0x00000001ff077424 */ /* 0x000fe200078e00ff */
[----:B------:R-:W-:Y:S02]  /*1150*/  IADD3 R0, PT, PT, R0, 0x1, -R11 ;  /* 0x0000000100007810 */ /* 0x000fe40007ffe80b */
[----:B------:R-:W-:Y:S02]  /*1160*/  IADD3.X R5, PT, PT, R8, ~UR4, RZ, P0, !PT ;  /* 0x8000000408057c10 */ /* 0x000fe400087fe4ff */
[----:B--2---:R-:W-:-:S04]  /*1170*/  LEA R4, P0, R2, UR8, 0x2 ;  /* 0x0000000802047c11 */ /* 0x004fc8000f8010ff */
[----:B------:R-:W-:Y:S01]  /*1180*/  LEA.HI.X R5, R2, UR9, R5, 0x2, P0 ;  /* 0x0000000902057c11 */ /* 0x000fe200080f1405 */
[----:B------:R-:W-:-:S04]  /*1190*/  IMAD.MOV.U32 R2, RZ, RZ, R6 ;  /* 0x000000ffff027224 */ /* 0x000fc800078e0006 */
[----:B------:R4:W-:Y:S01]  /*11a0*/  STG.E desc[UR14][R4.64+0x4], R7 ;  /* 0x0000040704007986 */ /* 0x0009e2000c10190e */
[----:B------:R-:W-:Y:S05]  /*11b0*/  BRA `(.L_x_10) ;  /* 0x0000000000107947 */ /* 0x000fea0003800000 */
.L_x_11:
[----:B------:R-:W-:-:S05]  /*11c0*/  VIADD R9, R9, 0x20 ;  /* 0x0000002009097836 */ /* 0x000fca0000000000 */
[----:B------:R-:W-:-:S05]  /*11d0*/  LEA R9, R10, R9, 0x18 ;  /* 0x000000090a097211 */ /* 0x000fca00078ec0ff */
[----:B------:R-:W-:-:S06]  /*11e0*/  IMAD.IADD R2, R9, 0x1, R6 ;  /* 0x0000000109027824 */ /* 0x000fcc00078e0206 */
[----:B------:R-:W3:Y:S02]  /*11f0*/  LDS.S8 R2, [R2] ;  /* 0x0000000002027984 */ /* 0x000ee40000000200 */
.L_x_10:
[----:B-12---:R-:W-:Y:S05]  /*1200*/  BSYNC.RECONVERGENT B0 ;  /* 0x0000000000007941 */ /* 0x006fea0003800200 */
.L_x_9:
[----:B------:R-:W-:-:S13]  /*1210*/  ISETP.GE.AND P0, PT, R0, R3, PT ;  /* 0x000000030000720c */ /* 0x000fda0003f06270 */
[----:B------:R-:W-:Y:S05]  /*1220*/  @!P0 BRA `(.L_x_12) ;  /* 0xfffffffc00688947 */ /* 0x000fea000383ffff */
[----:B------:R-:W-:Y:S05]  /*1230*/  EXIT ;  /* 0x000000000000794d */ /* 0x000fea0003800000 */
.L_x_13:
[----:B------:R-:W-:-:S00]  /*1240*/  BRA `(.L_x_13) ;  /* 0xfffffffc00fc7947 */ /* 0x000fc0000383ffff */
[----:B------:R-:W-:-:S00]  /*1250*/  NOP ;  /* 0x0000000000007918 */ /* 0x000fc00000000000 */
        /* <DEDUP_REMOVED lines=10> */
.L_x_14:


//--------------------- .nv.shared._Z3KMPPcS_PiS0_iii --------------------------
	.section	.nv.shared._Z3KMPPcS_PiS0_iii,"aw",@nobits
	.sectionflags	@""
.nv.shared._Z3KMPPcS_PiS0_iii:
	.zero		1088


//--------------------- .nv.shared.reserved.0     --------------------------
	.section	.nv.shared.reserved.0,"aw",@nobits
	.weak		__nv_reservedSMEM_offset_0_alias
	.size		__nv_reservedSMEM_offset_0_alias, 0, 64
	.other		__nv_reservedSMEM_offset_0_alias,@"STO_CUDA_RESERVED_SHARED STV_DEFAULT"
__nv_reservedSMEM_offset_0_alias:
	.zero		0
	.zero		64


//--------------------- .nv.constant0._Z3KMPPcS_PiS0_iii --------------------------
	.section	.nv.constant0._Z3KMPPcS_PiS0_iii,"a",@progbits
	.sectionflags	@""
	.align	4
.nv.constant0._Z3KMPPcS_PiS0_iii:
	.zero		940


//--------------------- SYMBOLS --------------------------

	.type		.nv.reservedSmem.offset0,@object
	.size		.nv.reservedSmem.offset0,0x4
	.type		.nv.reservedSmem.cap,@object
	.size		.nv.reservedSmem.cap,0x4
